//
// Generated by NVIDIA NVVM Compiler
//
// Compiler Build ID: CL-36424714
// Cuda compilation tools, release 13.0, V13.0.88
// Based on NVVM 20.0.0
//

.version 9.0
.target sm_100
.address_size 64

	// .globl	_Z10shift_leftPjiiS_
// _ZZ10shift_leftPjiiS_E11shift_block has been demoted

.visible .entry _Z10shift_leftPjiiS_(
	.param .u64 .ptr .align 1 _Z10shift_leftPjiiS__param_0,
	.param .u32 _Z10shift_leftPjiiS__param_1,
	.param .u32 _Z10shift_leftPjiiS__param_2,
	.param .u64 .ptr .align 1 _Z10shift_leftPjiiS__param_3
)
{
	.reg .pred 	%p<9>;
	.reg .b32 	%r<42>;
	.reg .b64 	%rd<11>;
	// demoted variable
	.shared .align 4 .b8 _ZZ10shift_leftPjiiS_E11shift_block[8];
	ld.param.u64 	%rd5, [_Z10shift_leftPjiiS__param_0];
	ld.param.u32 	%r9, [_Z10shift_leftPjiiS__param_1];
	ld.param.u32 	%r8, [_Z10shift_leftPjiiS__param_2];
	ld.param.u64 	%rd6, [_Z10shift_leftPjiiS__param_3];
	cvta.to.global.u64 	%rd1, %rd6;
	mov.u32 	%r1, %tid.x;
	mov.u32 	%r2, %ctaid.x;
	shl.b32 	%r3, %r9, 3;
	or.b32  	%r10, %r1, %r2;
	setp.ne.s32 	%p1, %r10, 0;
	@%p1 bra 	$L__BB0_2;
	ld.global.u32 	%r11, [%rd1];
	ld.shared.u32 	%r12, [_ZZ10shift_leftPjiiS_E11shift_block];
	or.b32  	%r13, %r12, %r11;
	st.shared.u32 	[_ZZ10shift_leftPjiiS_E11shift_block], %r13;
	membar.gl;
	ld.shared.u32 	%r14, [_ZZ10shift_leftPjiiS_E11shift_block];
	or.b32  	%r15, %r14, -2147483648;
	st.shared.u32 	[_ZZ10shift_leftPjiiS_E11shift_block], %r15;
	ld.global.u32 	%r16, [%rd1];
	and.b32  	%r17, %r16, 2147483647;
	st.global.u32 	[%rd1], %r17;
$L__BB0_2:
	mov.u32 	%r18, %ntid.x;
	add.s32 	%r19, %r18, -1;
	setp.ge.u32 	%p2, %r1, %r19;
	mad.lo.s32 	%r20, %r2, %r18, %r1;
	cvta.to.global.u64 	%rd7, %rd5;
	mul.wide.s32 	%rd8, %r20, 4;
	add.s64 	%rd2, %rd7, %rd8;
	shl.b32 	%r21, %r1, 2;
	mov.u32 	%r22, _ZZ10shift_leftPjiiS_E11shift_block;
	add.s32 	%r4, %r22, %r21;
	@%p2 bra 	$L__BB0_4;
	ld.global.u32 	%r32, [%rd2];
	sub.s32 	%r33, %r3, %r8;
	shr.u32 	%r34, %r32, %r33;
	st.shared.u32 	[%r4+4], %r34;
	membar.cta;
	ld.shared.u32 	%r35, [%r4+4];
	or.b32  	%r36, %r35, -2147483648;
	st.shared.u32 	[%r4+4], %r36;
	bra.uni 	$L__BB0_7;
$L__BB0_4:
	add.s32 	%r23, %r2, 1;
	mov.u32 	%r24, %nctaid.x;
	rem.u32 	%r25, %r23, %r24;
	mul.wide.u32 	%rd9, %r25, 4;
	add.s64 	%rd3, %rd1, %rd9;
$L__BB0_5:
	ld.volatile.global.u32 	%r5, [%rd3];
	setp.lt.s32 	%p3, %r5, 0;
	@%p3 bra 	$L__BB0_5;
	ld.global.u32 	%r26, [%rd2];
	sub.s32 	%r27, %r3, %r8;
	shr.u32 	%r28, %r26, %r27;
	or.b32  	%r29, %r5, %r28;
	st.global.u32 	[%rd3], %r29;
	membar.gl;
	ld.global.u32 	%r30, [%rd3];
	or.b32  	%r31, %r30, -2147483648;
	st.global.u32 	[%rd3], %r31;
$L__BB0_7:
	setp.ne.s32 	%p4, %r1, 0;
	setp.eq.s32 	%p5, %r2, 0;
	or.pred  	%p6, %p4, %p5;
	@%p6 bra 	$L__BB0_11;
	mul.wide.u32 	%rd10, %r2, 4;
	add.s64 	%rd4, %rd1, %rd10;
$L__BB0_9:
	ld.volatile.global.u32 	%r6, [%rd4];
	setp.gt.s32 	%p7, %r6, -1;
	@%p7 bra 	$L__BB0_9;
	st.shared.u32 	[_ZZ10shift_leftPjiiS_E11shift_block], %r6;
	and.b32  	%r37, %r6, 2147483647;
	st.global.u32 	[%rd4], %r37;
$L__BB0_11:
	ld.volatile.shared.u32 	%r7, [%r4];
	setp.gt.s32 	%p8, %r7, -1;
	@%p8 bra 	$L__BB0_11;
	and.b32  	%r38, %r7, 2147483647;
	st.shared.u32 	[%r4], %r38;
	ld.global.u32 	%r39, [%rd2];
	shl.b32 	%r40, %r39, %r8;
	or.b32  	%r41, %r40, %r38;
	st.global.u32 	[%rd2], %r41;
	ret;

}


// ===== COMPILED SASS (sm_100) =====

	.target	sm_100

	.elftype	@"ET_EXEC"


//--------------------- .note.nv.tkinfo           --------------------------
	.section	.note.nv.tkinfo,"",@"SHT_NOTE"
	.sectionflags	@"SHF_NOTE_NV_TKINFO"
	.tkinfo
        /*0018*/ 	.word	0x00000002
        /*0030*/ 	.string	""
        /*0030*/ 	.string	"ptxas"
        /*0030*/ 	.string	"Cuda compilation tools, release 13.0, V13.0.88"
        /*0030*/ 	.string	"Build cuda_13.0.r13.0/compiler.36424714_0"
        /*0030*/ 	.string	"-arch sm_100 -m 64 "



//--------------------- .note.nv.cuinfo           --------------------------
	.section	.note.nv.cuinfo,"",@"SHT_NOTE"
	.sectionflags	@"SHF_NOTE_NV_CUINFO"
        /*0018*/ 	.short	0x0002
        /*001a*/ 	.short	0x0064
        /*001c*/ 	.short	0x0082
	.zero		2


//--------------------- .nv.info                  --------------------------
	.section	.nv.info,"",@"SHT_CUDA_INFO"
	.align	4


	//----- nvinfo : EIATTR_REGCOUNT
	.align		4
        /*0000*/ 	.byte	0x04, 0x2f
        /*0002*/ 	.short	(.L_1 - .L_0)
	.align		4
.L_0:
        /*0004*/ 	.word	index@(_Z10shift_leftPjiiS_)
        /*0008*/ 	.word	0x00000010


	//----- nvinfo : EIATTR_FRAME_SIZE
	.align		4
.L_1:
        /*000c*/ 	.byte	0x04, 0x11
        /*000e*/ 	.short	(.L_3 - .L_2)
	.align		4
.L_2:
        /*0010*/ 	.word	index@(_Z10shift_leftPjiiS_)
        /*0014*/ 	.word	0x00000000


	//----- nvinfo : EIATTR_MIN_STACK_SIZE
	.align		4
.L_3:
        /*0018*/ 	.byte	0x04, 0x12
        /*001a*/ 	.short	(.L_5 - .L_4)
	.align		4
.L_4:
        /*001c*/ 	.word	index@(_Z10shift_leftPjiiS_)
        /*0020*/ 	.word	0x00000000
.L_5:


//--------------------- .nv.compat                --------------------------
	.section	.nv.compat,"",@"SHT_CUDA_COMPAT_INFO"
	.align	4
        /*0000*/ 	.byte	0x02, 0x09, 0x00, 0x00, 0x02, 0x02, 0x01, 0x00, 0x02, 0x05, 0x05, 0x00, 0x03, 0x07, 0x01, 0x01
        /*0010*/ 	.byte	0x02, 0x03, 0x00, 0x00, 0x02, 0x06, 0x01, 0x00, 0x04, 0x0b, 0x08, 0x00, 0x09, 0x00, 0x00, 0x00
        /*0020*/ 	.byte	0x00, 0x00, 0x00, 0x00


//--------------------- .nv.info._Z10shift_leftPjiiS_ --------------------------
	.section	.nv.info._Z10shift_leftPjiiS_,"",@"SHT_CUDA_INFO"
	.sectionflags	@""
	.align	4


	//----- nvinfo : EIATTR_CUDA_API_VERSION
	.align		4
        /*0000*/ 	.byte	0x04, 0x37
        /*0002*/ 	.short	(.L_7 - .L_6)
.L_6:
        /*0004*/ 	.word	0x00000082


	//----- nvinfo : EIATTR_KPARAM_INFO
	.align		4
.L_7:
        /*0008*/ 	.byte	0x04, 0x17
        /*000a*/ 	.short	(.L_9 - .L_8)
.L_8:
        /*000c*/ 	.word	0x00000000
        /*0010*/ 	.short	0x0003
        /*0012*/ 	.short	0x0010
        /*0014*/ 	.byte	0x00, 0xf5, 0x21, 0x00


	//----- nvinfo : EIATTR_KPARAM_INFO
	.align		4
.L_9:
        /*0018*/ 	.byte	0x04, 0x17
        /*001a*/ 	.short	(.L_11 - .L_10)
.L_10:
        /*001c*/ 	.word	0x00000000
        /*0020*/ 	.short	0x0002
        /*0022*/ 	.short	0x000c
        /*0024*/ 	.byte	0x00, 0xf0, 0x11, 0x00


	//----- nvinfo : EIATTR_KPARAM_INFO
	.align		4
.L_11:
        /*0028*/ 	.byte	0x04, 0x17
        /*002a*/ 	.short	(.L_13 - .L_12)
.L_12:
        /*002c*/ 	.word	0x00000000
        /*0030*/ 	.short	0x0001
        /*0032*/ 	.short	0x0008
        /*0034*/ 	.byte	0x00, 0xf0, 0x11, 0x00


	//----- nvinfo : EIATTR_KPARAM_INFO
	.align		4
.L_13:
        /*0038*/ 	.byte	0x04, 0x17
        /*003a*/ 	.short	(.L_15 - .L_14)
.L_14:
        /*003c*/ 	.word	0x00000000
        /*0040*/ 	.short	0x0000
        /*0042*/ 	.short	0x0000
        /*0044*/ 	.byte	0x00, 0xf5, 0x21, 0x00


	//----- nvinfo : EIATTR_SPARSE_MMA_MASK
	.align		4
.L_15:
        /*0048*/ 	.byte	0x03, 0x50
        /*004a*/ 	.short	0x0000


	//----- nvinfo : EIATTR_MAXREG_COUNT
	.align		4
        /*004c*/ 	.byte	0x03, 0x1b
        /*004e*/ 	.short	0x00ff


	//----- nvinfo : EIATTR_MERCURY_ISA_VERSION
	.align		4
        /*0050*/ 	.byte	0x03, 0x5f
        /*0052*/ 	.short	0x0101


	//----- nvinfo : EIATTR_VRC_CTA_INIT_COUNT
	.align		4
        /*0054*/ 	.byte	0x02, 0x4a
	.zero		1
	.zero		1


	//----- nvinfo : EIATTR_EXIT_INSTR_OFFSETS
	.align		4
        /*0058*/ 	.byte	0x04, 0x1c
        /*005a*/ 	.short	(.L_17 - .L_16)


	//   ....[0]....
.L_16:
        /*005c*/ 	.word	0x00000720


	//----- nvinfo : EIATTR_CRS_STACK_SIZE
	.align		4
.L_17:
        /*0060*/ 	.byte	0x04, 0x1e
        /*0062*/ 	.short	(.L_19 - .L_18)
.L_18:
        /*0064*/ 	.word	0x00000000


	//----- nvinfo : EIATTR_CBANK_PARAM_SIZE
	.align		4
.L_19:
        /*0068*/ 	.byte	0x03, 0x19
        /*006a*/ 	.short	0x0018


	//----- nvinfo : EIATTR_PARAM_CBANK
	.align		4
        /*006c*/ 	.byte	0x04, 0x0a
        /*006e*/ 	.short	(.L_21 - .L_20)
	.align		4
.L_20:
        /*0070*/ 	.word	index@(.nv.constant0._Z10shift_leftPjiiS_)
        /*0074*/ 	.short	0x0380
        /*0076*/ 	.short	0x0018


	//----- nvinfo : EIATTR_SW_WAR
	.align		4
.L_21:
        /*0078*/ 	.byte	0x04, 0x36
        /*007a*/ 	.short	(.L_23 - .L_22)
.L_22:
        /*007c*/ 	.word	0x00000008
.L_23:


//--------------------- .nv.callgraph             --------------------------
	.section	.nv.callgraph,"",@"SHT_CUDA_CALLGRAPH"
	.align	4
	.sectionentsize	8
	.align		4
        /*0000*/ 	.word	0x00000000
	.align		4
        /*0004*/ 	.word	0xffffffff
	.align		4
        /*0008*/ 	.word	0x00000000
	.align		4
        /*000c*/ 	.word	0xfffffffe
	.align		4
        /*0010*/ 	.word	0x00000000
	.align		4
        /*0014*/ 	.word	0xfffffffd
	.align		4
        /*0018*/ 	.word	0x00000000
	.align		4
        /*001c*/ 	.word	0xfffffffc


//--------------------- .text._Z10shift_leftPjiiS_ --------------------------
	.section	.text._Z10shift_leftPjiiS_,"ax",@progbits
	.align	128
        .global         _Z10shift_leftPjiiS_
        .type           _Z10shift_leftPjiiS_,@function
        .size           _Z10shift_leftPjiiS_,(.L_x_12 - _Z10shift_leftPjiiS_)
        .other          _Z10shift_leftPjiiS_,@"STO_CUDA_ENTRY STV_DEFAULT"
_Z10shift_leftPjiiS_:
.text._Z10shift_leftPjiiS_:
[----:B------:R-:W-:Y:S01]  /*0000*/  LDC R1, c[0x0][0x37c] ;  /* 0x0000df00ff017b82 */ /* 0x000fe20000000800 */
[----:B------:R-:W0:Y:S01]  /*0010*/  S2R R3, SR_TID.X ;  /* 0x0000000000037919 */ /* 0x000e220000002100 */
[----:B------:R-:W1:Y:S01]  /*0020*/  LDCU.64 UR8, c[0x0][0x358] ;  /* 0x00006b00ff0877ac */ /* 0x000e620008000a00 */
[----:B------:R-:W-:Y:S01]  /*0030*/  BSSY.RECONVERGENT B0, `(.L_x_0) ;  /* 0x0000016000007945 */ /* 0x000fe20003800200 */
[----:B------:R-:W0:Y:S02]  /*0040*/  S2R R0, SR_CTAID.X ;  /* 0x0000000000007919 */ /* 0x000e240000002500 */
[----:B0-----:R-:W-:-:S13]  /*0050*/  LOP3.LUT P0, RZ, R3, R0, RZ, 0xfc, !PT ;  /* 0x0000000003ff7212 */ /* 0x001fda000780fcff */
[----:B-1----:R-:W-:Y:S05]  /*0060*/  @P0 BRA `(.L_x_1) ;  /* 0x0000000000480947 */ /* 0x002fea0003800000 */
[----:B------:R-:W0:Y:S02]  /*0070*/  LDC.64 R4, c[0x0][0x390] ;  /* 0x0000e400ff047b82 */ /* 0x000e240000000a00 */
[----:B0-----:R-:W2:Y:S06]  /*0080*/  LDG.E R2, desc[UR8][R4.64] ;  /* 0x0000000804027981 */ /* 0x001eac000c1e1900 */
[----:B------:R-:W0:Y:S01]  /*0090*/  S2UR UR5, SR_CgaCtaId ;  /* 0x00000000000579c3 */ /* 0x000e220000008800 */
[----:B------:R-:W-:Y:S02]  /*00a0*/  UMOV UR4, 0x400 ;  /* 0x0000040000047882 */ /* 0x000fe40000000000 */
[----:B0-----:R-:W-:-:S09]  /*00b0*/  ULEA UR4, UR5, UR4, 0x18 ;  /* 0x0000000405047291 */ /* 0x001fd2000f8ec0ff */
[----:B------:R-:W2:Y:S02]  /*00c0*/  LDS R7, [UR4] ;  /* 0x00000004ff077984 */ /* 0x000ea40008000800 */
[----:B--2---:R-:W-:-:S05]  /*00d0*/  LOP3.LUT R2, R7, R2, RZ, 0xfc, !PT ;  /* 0x0000000207027212 */ /* 0x004fca00078efcff */
[----:B------:R-:W-:Y:S01]  /*00e0*/  STS [UR4], R2 ;  /* 0x00000002ff007988 */ /* 0x000fe20008000804 */
[----:B------:R-:W-:Y:S06]  /*00f0*/  MEMBAR.SC.GPU ;  /* 0x0000000000007992 */ /* 0x000fec0000002000 */
[----:B------:R-:W-:-:S00]  /*0100*/  ERRBAR ;  /* 0x00000000000079ab */ /* 0x000fc00000000000 */
[----:B------:R-:W-:Y:S06]  /*0110*/  CGAERRBAR ;  /* 0x00000000000075ab */ /* 0x000fec0000000000 */
[----:B------:R-:W-:Y:S04]  /*0120*/  CCTL.IVALL ;  /* 0x00000000ff00798f */ /* 0x000fe80002000000 */
[----:B------:R-:W2:Y:S04]  /*0130*/  LDG.E R6, desc[UR8][R4.64] ;  /* 0x0000000804067981 */ /* 0x000ea8000c1e1900 */
[----:B------:R-:W0:Y:S02]  /*0140*/  LDS R2, [UR4] ;  /* 0x00000004ff027984 */ /* 0x000e240008000800 */
[----:B0-----:R-:W-:-:S05]  /*0150*/  LOP3.LUT R2, R2, 0x80000000, RZ, 0xfc, !PT ;  /* 0x8000000002027812 */ /* 0x001fca00078efcff */
[----:B------:R0:W-:Y:S01]  /*0160*/  STS [UR4], R2 ;  /* 0x00000002ff007988 */ /* 0x0001e20008000804 */
[----:B--2---:R-:W-:-:S05]  /*0170*/  LOP3.LUT R7, R6, 0x7fffffff, RZ, 0xc0, !PT ;  /* 0x7fffffff06077812 */ /* 0x004fca00078ec0ff */
[----:B------:R0:W-:Y:S02]  /*0180*/  STG.E desc[UR8][R4.64], R7 ;  /* 0x0000000704007986 */ /* 0x0001e4000c101908 */
.L_x_1:
[----:B------:R-:W-:Y:S05]  /*0190*/  BSYNC.RECONVERGENT B0 ;  /* 0x0000000000007941 */ /* 0x000fea0003800200 */
.L_x_0:
[----:B------:R-:W1:Y:S01]  /*01a0*/  LDCU UR7, c[0x0][0x360] ;  /* 0x00006c00ff0777ac */ /* 0x000e620008000800 */
[----:B------:R-:W2:Y:S01]  /*01b0*/  S2UR UR5, SR_CgaCtaId ;  /* 0x00000000000579c3 */ /* 0x000ea20000008800 */
[----:B------:R-:W-:Y:S01]  /*01c0*/  BSSY B0, `(.L_x_2) ;  /* 0x000003b000007945 */ /* 0x000fe20003800000 */
[----:B------:R-:W-:-:S06]  /*01d0*/  UMOV UR4, 0x400 ;  /* 0x0000040000047882 */ /* 0x000fcc0000000000 */
[----:B0-----:R-:W0:Y:S01]  /*01e0*/  LDC.64 R4, c[0x0][0x380] ;  /* 0x0000e000ff047b82 */ /* 0x001e220000000a00 */
[----:B-1----:R-:W-:Y:S02]  /*01f0*/  UIADD3 UR6, UPT, UPT, UR7, -0x1, URZ ;  /* 0xffffffff07067890 */ /* 0x002fe4000fffe0ff */
[----:B------:R-:W-:-:S04]  /*0200*/  IMAD R7, R0, UR7, R3 ;  /* 0x0000000700077c24 */ /* 0x000fc8000f8e0203 */
[----:B------:R-:W-:Y:S01]  /*0210*/  ISETP.GE.U32.AND P0, PT, R3, UR6, PT ;  /* 0x0000000603007c0c */ /* 0x000fe2000bf06070 */
[----:B--2---:R-:W-:-:S06]  /*0220*/  ULEA UR4, UR5, UR4, 0x18 ;  /* 0x0000000405047291 */ /* 0x004fcc000f8ec0ff */
[----:B------:R-:W-:Y:S01]  /*0230*/  LEA R2, R3, UR4, 0x2 ;  /* 0x0000000403027c11 */ /* 0x000fe2000f8e10ff */
[----:B0-----:R-:W-:-:S05]  /*0240*/  IMAD.WIDE R4, R7, 0x4, R4 ;  /* 0x0000000407047825 */ /* 0x001fca00078e0204 */
[----:B------:R-:W-:Y:S05]  /*0250*/  @P0 BRA `(.L_x_3) ;  /* 0x0000000000280947 */ /* 0x000fea0003800000 */
[----:B------:R-:W2:Y:S01]  /*0260*/  LDG.E R8, desc[UR8][R4.64] ;  /* 0x0000000804087981 */ /* 0x000ea2000c1e1900 */
[----:B------:R-:W0:Y:S02]  /*0270*/  LDC.64 R6, c[0x0][0x388] ;  /* 0x0000e200ff067b82 */ /* 0x000e240000000a00 */
[----:B0-----:R-:W-:-:S05]  /*0280*/  IMAD R9, R6, 0x8, -R7 ;  /* 0x0000000806097824 */ /* 0x001fca00078e0a07 */
[----:B--2---:R-:W-:-:S05]  /*0290*/  SHF.R.U32.HI R9, RZ, R9, R8 ;  /* 0x00000009ff097219 */ /* 0x004fca0000011608 */
[----:B------:R-:W-:Y:S01]  /*02a0*/  STS [R2+0x4], R9 ;  /* 0x0000040902007388 */ /* 0x000fe20000000800 */
[----:B------:R0:W-:Y:S06]  /*02b0*/  MEMBAR.SC.CTA ;  /* 0x0000000000007992 */ /* 0x0001ec0000000000 */
[----:B0-----:R-:W0:Y:S02]  /*02c0*/  LDS R6, [R2+0x4] ;  /* 0x0000040002067984 */ /* 0x001e240000000800 */
[----:B0-----:R-:W-:-:S05]  /*02d0*/  LOP3.LUT R9, R6, 0x80000000, RZ, 0xfc, !PT ;  /* 0x8000000006097812 */ /* 0x001fca00078efcff */
[----:B------:R0:W-:Y:S01]  /*02e0*/  STS [R2+0x4], R9 ;  /* 0x0000040902007388 */ /* 0x0001e20000000800 */
[----:B------:R-:W-:Y:S05]  /*02f0*/  BRA `(.L_x_4) ;  /* 0x00000000009c7947 */ /* 0x000fea0003800000 */
.L_x_3:
[----:B------:R-:W0:Y:S01]  /*0300*/  LDCU UR5, c[0x0][0x370] ;  /* 0x00006e00ff0577ac */ /* 0x000e220008000800 */
[----:B------:R-:W-:Y:S01]  /*0310*/  IMAD.MOV.U32 R6, RZ, RZ, RZ ;  /* 0x000000ffff067224 */ /* 0x000fe200078e00ff */
[----:B0-----:R-:W0:Y:S01]  /*0320*/  I2F.U32.RP R8, UR5 ;  /* 0x0000000500087d06 */ /* 0x001e220008209000 */
[----:B------:R-:W-:-:S07]  /*0330*/  ISETP.NE.U32.AND P1, PT, RZ, UR5, PT ;  /* 0x00000005ff007c0c */ /* 0x000fce000bf25070 */
[----:B0-----:R-:W0:Y:S02]  /*0340*/  MUFU.RCP R8, R8 ;  /* 0x0000000800087308 */ /* 0x001e240000001000 */
[----:B0-----:R-:W-:-:S06]  /*0350*/  VIADD R7, R8, 0xffffffe ;  /* 0x0ffffffe08077836 */ /* 0x001fcc0000000000 */
[----:B------:R-:W0:Y:S02]  /*0360*/  F2I.FTZ.U32.TRUNC.NTZ R7, R7 ;  /* 0x0000000700077305 */ /* 0x000e24000021f000 */
[----:B0-----:R-:W-:-:S04]  /*0370*/  IMAD.MOV R9, RZ, RZ, -R7 ;  /* 0x000000ffff097224 */ /* 0x001fc800078e0a07 */
[----:B------:R-:W-:-:S04]  /*0380*/  IMAD R9, R9, UR5, RZ ;  /* 0x0000000509097c24 */ /* 0x000fc8000f8e02ff */
[----:B------:R-:W-:-:S04]  /*0390*/  IMAD.HI.U32 R9, R7, R9, R6 ;  /* 0x0000000907097227 */ /* 0x000fc800078e0006 */
[----:B------:R-:W-:-:S04]  /*03a0*/  VIADD R6, R0, 0x1 ;  /* 0x0000000100067836 */ /* 0x000fc80000000000 */
[----:B------:R-:W-:-:S04]  /*03b0*/  IMAD.HI.U32 R9, R9, R6, RZ ;  /* 0x0000000609097227 */ /* 0x000fc800078e00ff */
[----:B------:R-:W-:-:S04]  /*03c0*/  IMAD.MOV R9, RZ, RZ, -R9 ;  /* 0x000000ffff097224 */ /* 0x000fc800078e0a09 */
[----:B------:R-:W-:Y:S02]  /*03d0*/  IMAD R11, R9, UR5, R6 ;  /* 0x00000005090b7c24 */ /* 0x000fe4000f8e0206 */
[----:B------:R-:W0:Y:S03]  /*03e0*/  LDC.64 R8, c[0x0][0x390] ;  /* 0x0000e400ff087b82 */ /* 0x000e260000000a00 */
[----:B------:R-:W-:-:S13]  /*03f0*/  ISETP.GE.U32.AND P0, PT, R11, UR5, PT ;  /* 0x000000050b007c0c */ /* 0x000fda000bf06070 */
[----:B------:R-:W-:-:S05]  /*0400*/  @P0 VIADD R11, R11, -UR5 ;  /* 0x800000050b0b0c36 */ /* 0x000fca0008000000 */
[----:B------:R-:W-:-:S13]  /*0410*/  ISETP.GE.U32.AND P0, PT, R11, UR5, PT ;  /* 0x000000050b007c0c */ /* 0x000fda000bf06070 */
[----:B------:R-:W-:Y:S01]  /*0420*/  @P0 VIADD R11, R11, -UR5 ;  /* 0x800000050b0b0c36 */ /* 0x000fe20008000000 */
[----:B------:R-:W-:-:S05]  /*0430*/  @!P1 LOP3.LUT R11, RZ, UR5, RZ, 0x33, !PT ;  /* 0x00000005ff0b9c12 */ /* 0x000fca000f8e33ff */
[----:B0-----:R-:W-:-:S07]  /*0440*/  IMAD.WIDE.U32 R8, R11, 0x4, R8 ;  /* 0x000000040b087825 */ /* 0x001fce00078e0008 */
.L_x_5:
[----:B------:R-:W2:Y:S01]  /*0450*/  LDG.E.STRONG.SYS R6, desc[UR8][R8.64] ;  /* 0x0000000808067981 */ /* 0x000ea2000c1f5900 */
[----:B------:R-:W-:Y:S05]  /*0460*/  YIELD ;  /* 0x0000000000007946 */ /* 0x000fea0003800000 */
[----:B--2---:R-:W-:-:S13]  /*0470*/  ISETP.GE.AND P0, PT, R6, RZ, PT ;  /* 0x000000ff0600720c */ /* 0x004fda0003f06270 */
[----:B------:R-:W-:Y:S05]  /*0480*/  @!P0 BRA `(.L_x_5) ;  /* 0xfffffffc00f08947 */ /* 0x000fea000383ffff */
[----:B------:R-:W2:Y:S01]  /*0490*/  LDG.E R10, desc[UR8][R4.64] ;  /* 0x00000008040a7981 */ /* 0x000ea2000c1e1900 */
[----:B------:R-:W0:Y:S02]  /*04a0*/  LDC.64 R12, c[0x0][0x388] ;  /* 0x0000e200ff0c7b82 */ /* 0x000e240000000a00 */
[----:B0-----:R-:W-:-:S04]  /*04b0*/  IMAD.MOV.U32 R7, RZ, RZ, R13 ;  /* 0x000000ffff077224 */ /* 0x001fc800078e000d */
[----:B------:R-:W-:-:S05]  /*04c0*/  IMAD R11, R12, 0x8, -R7 ;  /* 0x000000080c0b7824 */ /* 0x000fca00078e0a07 */
[----:B--2---:R-:W-:-:S04]  /*04d0*/  SHF.R.U32.HI R11, RZ, R11, R10 ;  /* 0x0000000bff0b7219 */ /* 0x004fc8000001160a */
[----:B------:R-:W-:-:S05]  /*04e0*/  LOP3.LUT R11, R6, R11, RZ, 0xfc, !PT ;  /* 0x0000000b060b7212 */ /* 0x000fca00078efcff */
[----:B------:R0:W-:Y:S01]  /*04f0*/  STG.E desc[UR8][R8.64], R11 ;  /* 0x0000000b08007986 */ /* 0x0001e2000c101908 */
[----:B------:R-:W-:Y:S06]  /*0500*/  MEMBAR.SC.GPU ;  /* 0x0000000000007992 */ /* 0x000fec0000002000 */
[----:B------:R-:W-:-:S00]  /*0510*/  ERRBAR ;  /* 0x00000000000079ab */ /* 0x000fc00000000000 */
[----:B------:R-:W-:Y:S06]  /*0520*/  CGAERRBAR ;  /* 0x00000000000075ab */ /* 0x000fec0000000000 */
[----:B------:R-:W-:Y:S04]  /*0530*/  CCTL.IVALL ;  /* 0x00000000ff00798f */ /* 0x000fe80002000000 */
[----:B------:R-:W0:Y:S02]  /*0540*/  LDG.E R6, desc[UR8][R8.64] ;  /* 0x0000000808067981 */ /* 0x000e24000c1e1900 */
[----:B0-----:R-:W-:-:S05]  /*0550*/  LOP3.LUT R11, R6, 0x80000000, RZ, 0xfc, !PT ;  /* 0x80000000060b7812 */ /* 0x001fca00078efcff */
[----:B------:R1:W-:Y:S02]  /*0560*/  STG.E desc[UR8][R8.64], R11 ;  /* 0x0000000b08007986 */ /* 0x0003e4000c101908 */
.L_x_4:
[----:B------:R-:W-:Y:S05]  /*0570*/  BSYNC B0 ;  /* 0x0000000000007941 */ /* 0x000fea0003800000 */
.L_x_2:
[----:B------:R-:W-:Y:S01]  /*0580*/  ISETP.NE.AND P0, PT, R0, RZ, PT ;  /* 0x000000ff0000720c */ /* 0x000fe20003f05270 */
[----:B------:R-:W-:Y:S03]  /*0590*/  BSSY B0, `(.L_x_6) ;  /* 0x000000c000007945 */ /* 0x000fe60003800000 */
[----:B------:R-:W-:-:S13]  /*05a0*/  ISETP.NE.OR P0, PT, R3, RZ, !P0 ;  /* 0x000000ff0300720c */ /* 0x000fda0004705670 */
[----:B------:R-:W-:Y:S05]  /*05b0*/  @P0 BRA `(.L_x_7) ;  /* 0x0000000000240947 */ /* 0x000fea0003800000 */
[----:B01----:R-:W0:Y:S02]  /*05c0*/  LDC.64 R8, c[0x0][0x390] ;  /* 0x0000e400ff087b82 */ /* 0x003e240000000a00 */
[----:B0-----:R-:W-:-:S07]  /*05d0*/  IMAD.WIDE.U32 R8, R0, 0x4, R8 ;  /* 0x0000000400087825 */ /* 0x001fce00078e0008 */
.L_x_8:
[----:B------:R-:W2:Y:S01]  /*05e0*/  LDG.E.STRONG.SYS R0, desc[UR8][R8.64] ;  /* 0x0000000808007981 */ /* 0x000ea2000c1f5900 */
[----:B------:R-:W-:Y:S05]  /*05f0*/  YIELD ;  /* 0x0000000000007946 */ /* 0x000fea0003800000 */
[----:B--2---:R-:W-:-:S13]  /*0600*/  ISETP.GT.AND P0, PT, R0, -0x1, PT ;  /* 0xffffffff0000780c */ /* 0x004fda0003f04270 */
[----:B------:R-:W-:Y:S05]  /*0610*/  @P0 BRA `(.L_x_8) ;  /* 0xfffffffc00f00947 */ /* 0x000fea000383ffff */
[----:B------:R-:W-:Y:S01]  /*0620*/  LOP3.LUT R3, R0, 0x7fffffff, RZ, 0xc0, !PT ;  /* 0x7fffffff00037812 */ /* 0x000fe200078ec0ff */
[----:B------:R2:W-:Y:S04]  /*0630*/  STS [UR4], R0 ;  /* 0x00000000ff007988 */ /* 0x0005e80008000804 */
[----:B------:R2:W-:Y:S02]  /*0640*/  STG.E desc[UR8][R8.64], R3 ;  /* 0x0000000308007986 */ /* 0x0005e4000c101908 */
.L_x_7:
[----:B------:R-:W-:Y:S05]  /*0650*/  BSYNC B0 ;  /* 0x0000000000007941 */ /* 0x000fea0003800000 */
.L_x_6:
[----:B------:R-:W-:Y:S01]  /*0660*/  BSSY B0, `(.L_x_9) ;  /* 0x0000005000007945 */ /* 0x000fe20003800000 */
.L_x_10:
[----:B--2---:R-:W2:Y:S01]  /*0670*/  LDS R0, [R2] ;  /* 0x0000000002007984 */ /* 0x004ea20000000800 */
[----:B------:R-:W-:Y:S05]  /*0680*/  YIELD ;  /* 0x0000000000007946 */ /* 0x000fea0003800000 */
[----:B--2---:R-:W-:-:S13]  /*0690*/  ISETP.GT.AND P0, PT, R0, -0x1, PT ;  /* 0xffffffff0000780c */ /* 0x004fda0003f04270 */
[----:B------:R-:W-:Y:S05]  /*06a0*/  @P0 BRA `(.L_x_10) ;  /* 0xfffffffc00f00947 */ /* 0x000fea000383ffff */
[----:B------:R-:W-:Y:S05]  /*06b0*/  BSYNC B0 ;  /* 0x0000000000007941 */ /* 0x000fea0003800000 */
.L_x_9:
[----:B------:R-:W2:Y:S01]  /*06c0*/  LDG.E R6, desc[UR8][R4.64] ;  /* 0x0000000804067981 */ /* 0x000ea2000c1e1900 */
[----:B------:R-:W-:-:S05]  /*06d0*/  LOP3.LUT R3, R0, 0x7fffffff, RZ, 0xc0, !PT ;  /* 0x7fffffff00037812 */ /* 0x000fca00078ec0ff */
[----:B------:R-:W-:Y:S01]  /*06e0*/  STS [R2], R3 ;  /* 0x0000000302007388 */ /* 0x000fe20000000800 */
[----:B--2---:R-:W-:-:S04]  /*06f0*/  SHF.L.U32 R7, R6, R7, RZ ;  /* 0x0000000706077219 */ /* 0x004fc800000006ff */
[----:B------:R-:W-:-:S05]  /*0700*/  LOP3.LUT R7, R7, 0x7fffffff, R0, 0xf8, !PT ;  /* 0x7fffffff07077812 */ /* 0x000fca00078ef800 */
[----:B------:R-:W-:Y:S01]  /*0710*/  STG.E desc[UR8][R4.64], R7 ;  /* 0x0000000704007986 */ /* 0x000fe2000c101908 */
[----:B------:R-:W-:Y:S05]  /*0720*/  EXIT ;  /* 0x000000000000794d */ /* 0x000fea0003800000 */
.L_x_11:
[----:B------:R-:W-:-:S00]  /*0730*/  BRA `(.L_x_11) ;  /* 0xfffffffc00fc7947 */ /* 0x000fc0000383ffff */
[----:B------:R-:W-:-:S00]  /*0740*/  NOP ;  /* 0x0000000000007918 */ /* 0x000fc00000000000 */
        /* <DEDUP_REMOVED lines=11> */
.L_x_12:


//--------------------- .nv.shared._Z10shift_leftPjiiS_ --------------------------
	.section	.nv.shared._Z10shift_leftPjiiS_,"aw",@nobits
	.sectionflags	@""
	.align	4
.nv.shared._Z10shift_leftPjiiS_:
	.zero		1032


//--------------------- .nv.shared.reserved.0     --------------------------
	.section	.nv.shared.reserved.0,"aw",@nobits
	.weak		__nv_reservedSMEM_offset_0_alias
	.size		__nv_reservedSMEM_offset_0_alias, 0, 64
	.other		__nv_reservedSMEM_offset_0_alias,@"STO_CUDA_RESERVED_SHARED STV_DEFAULT"
__nv_reservedSMEM_offset_0_alias:
	.zero		0
	.zero		64


//--------------------- .nv.constant0._Z10shift_leftPjiiS_ --------------------------
	.section	.nv.constant0._Z10shift_leftPjiiS_,"a",@progbits
	.sectionflags	@""
	.align	4
.nv.constant0._Z10shift_leftPjiiS_:
	.zero		920


//--------------------- SYMBOLS --------------------------

	.type		.nv.reservedSmem.offset0,@object
	.size		.nv.reservedSmem.offset0,0x4
	.type		.nv.reservedSmem.cap,@object
	.size		.nv.reservedSmem.cap,0x4
